//
// Generated by NVIDIA NVVM Compiler
//
// Compiler Build ID: CL-36424714
// Cuda compilation tools, release 13.0, V13.0.88
// Based on NVVM 20.0.0
//

.version 9.0
.target sm_100
.address_size 64

	// .globl	_Z5printPci

.visible .entry _Z5printPci(
	.param .u64 .ptr .align 1 _Z5printPci_param_0,
	.param .u32 _Z5printPci_param_1
)
{
	.local .align 1 .b8 	__local_depot0[11];
	.reg .b64 	%SP;
	.reg .b64 	%SPL;
	.reg .pred 	%p<2>;
	.reg .b16 	%rs<12>;
	.reg .b32 	%r<6>;
	.reg .b64 	%rd<8>;

	mov.u64 	%SPL, __local_depot0;
	ld.param.u64 	%rd2, [_Z5printPci_param_0];
	ld.param.u32 	%r2, [_Z5printPci_param_1];
	add.u64 	%rd1, %SPL, 0;
	mov.b16 	%rs1, 72;
	st.local.u8 	[%rd1], %rs1;
	mov.b16 	%rs2, 101;
	st.local.u8 	[%rd1+1], %rs2;
	mov.b16 	%rs3, 108;
	st.local.u8 	[%rd1+2], %rs3;
	st.local.u8 	[%rd1+3], %rs3;
	mov.b16 	%rs4, 111;
	st.local.u8 	[%rd1+4], %rs4;
	mov.b16 	%rs5, 32;
	st.local.u8 	[%rd1+5], %rs5;
	mov.b16 	%rs6, 67;
	st.local.u8 	[%rd1+6], %rs6;
	mov.b16 	%rs7, 85;
	st.local.u8 	[%rd1+7], %rs7;
	mov.b16 	%rs8, 68;
	st.local.u8 	[%rd1+8], %rs8;
	mov.b16 	%rs9, 65;
	st.local.u8 	[%rd1+9], %rs9;
	mov.b16 	%rs10, 0;
	st.local.u8 	[%rd1+10], %rs10;
	mov.u32 	%r3, %ctaid.x;
	mov.u32 	%r4, %ntid.x;
	mov.u32 	%r5, %tid.x;
	mad.lo.s32 	%r1, %r3, %r4, %r5;
	setp.ge.s32 	%p1, %r1, %r2;
	@%p1 bra 	$L__BB0_2;
	cvta.to.global.u64 	%rd4, %rd2;
	cvt.s64.s32 	%rd5, %r1;
	add.s64 	%rd6, %rd1, %rd5;
	ld.local.u8 	%rs11, [%rd6];
	add.s64 	%rd7, %rd4, %rd5;
	st.global.u8 	[%rd7], %rs11;
$L__BB0_2:
	ret;

}


// ===== COMPILED SASS (sm_100) =====

	.target	sm_100

	.elftype	@"ET_EXEC"


//--------------------- .note.nv.tkinfo           --------------------------
	.section	.note.nv.tkinfo,"",@"SHT_NOTE"
	.sectionflags	@"SHF_NOTE_NV_TKINFO"
	.tkinfo
        /*0018*/ 	.word	0x00000002
        /*0030*/ 	.string	""
        /*0030*/ 	.string	"ptxas"
        /*0030*/ 	.string	"Cuda compilation tools, release 13.0, V13.0.88"
        /*0030*/ 	.string	"Build cuda_13.0.r13.0/compiler.36424714_0"
        /*0030*/ 	.string	"-arch sm_100 -m 64 "



//--------------------- .note.nv.cuinfo           --------------------------
	.section	.note.nv.cuinfo,"",@"SHT_NOTE"
	.sectionflags	@"SHF_NOTE_NV_CUINFO"
        /*0018*/ 	.short	0x0002
        /*001a*/ 	.short	0x0064
        /*001c*/ 	.short	0x0082
	.zero		2


//--------------------- .nv.info                  --------------------------
	.section	.nv.info,"",@"SHT_CUDA_INFO"
	.align	4


	//----- nvinfo : EIATTR_REGCOUNT
	.align		4
        /*0000*/ 	.byte	0x04, 0x2f
        /*0002*/ 	.short	(.L_1 - .L_0)
	.align		4
.L_0:
        /*0004*/ 	.word	index@(_Z5printPci)
        /*0008*/ 	.word	0x0000000d


	//----- nvinfo : EIATTR_FRAME_SIZE
	.align		4
.L_1:
        /*000c*/ 	.byte	0x04, 0x11
        /*000e*/ 	.short	(.L_3 - .L_2)
	.align		4
.L_2:
        /*0010*/ 	.word	index@(_Z5printPci)
        /*0014*/ 	.word	0x00000010


	//----- nvinfo : EIATTR_MIN_STACK_SIZE
	.align		4
.L_3:
        /*0018*/ 	.byte	0x04, 0x12
        /*001a*/ 	.short	(.L_5 - .L_4)
	.align		4
.L_4:
        /*001c*/ 	.word	index@(_Z5printPci)
        /*0020*/ 	.word	0x00000010
.L_5:


//--------------------- .nv.compat                --------------------------
	.section	.nv.compat,"",@"SHT_CUDA_COMPAT_INFO"
	.align	4
        /*0000*/ 	.byte	0x02, 0x09, 0x00, 0x00, 0x02, 0x02, 0x01, 0x00, 0x02, 0x05, 0x05, 0x00, 0x03, 0x07, 0x01, 0x01
        /*0010*/ 	.byte	0x02, 0x03, 0x00, 0x00, 0x02, 0x06, 0x01, 0x00, 0x04, 0x0b, 0x08, 0x00, 0x09, 0x00, 0x00, 0x00
        /*0020*/ 	.byte	0x00, 0x00, 0x00, 0x00


//--------------------- .nv.info._Z5printPci      --------------------------
	.section	.nv.info._Z5printPci,"",@"SHT_CUDA_INFO"
	.sectionflags	@""
	.align	4


	//----- nvinfo : EIATTR_CUDA_API_VERSION
	.align		4
        /*0000*/ 	.byte	0x04, 0x37
        /*0002*/ 	.short	(.L_7 - .L_6)
.L_6:
        /*0004*/ 	.word	0x00000082


	//----- nvinfo : EIATTR_KPARAM_INFO
	.align		4
.L_7:
        /*0008*/ 	.byte	0x04, 0x17
        /*000a*/ 	.short	(.L_9 - .L_8)
.L_8:
        /*000c*/ 	.word	0x00000000
        /*0010*/ 	.short	0x0001
        /*0012*/ 	.short	0x0008
        /*0014*/ 	.byte	0x00, 0xf0, 0x11, 0x00


	//----- nvinfo : EIATTR_KPARAM_INFO
	.align		4
.L_9:
        /*0018*/ 	.byte	0x04, 0x17
        /*001a*/ 	.short	(.L_11 - .L_10)
.L_10:
        /*001c*/ 	.word	0x00000000
        /*0020*/ 	.short	0x0000
        /*0022*/ 	.short	0x0000
        /*0024*/ 	.byte	0x00, 0xf5, 0x21, 0x00


	//----- nvinfo : EIATTR_SPARSE_MMA_MASK
	.align		4
.L_11:
        /*0028*/ 	.byte	0x03, 0x50
        /*002a*/ 	.short	0x0000


	//----- nvinfo : EIATTR_MAXREG_COUNT
	.align		4
        /*002c*/ 	.byte	0x03, 0x1b
        /*002e*/ 	.short	0x00ff


	//----- nvinfo : EIATTR_MERCURY_ISA_VERSION
	.align		4
        /*0030*/ 	.byte	0x03, 0x5f
        /*0032*/ 	.short	0x0101


	//----- nvinfo : EIATTR_VRC_CTA_INIT_COUNT
	.align		4
        /*0034*/ 	.byte	0x02, 0x4a
	.zero		1
	.zero		1


	//----- nvinfo : EIATTR_EXIT_INSTR_OFFSETS
	.align		4
        /*0038*/ 	.byte	0x04, 0x1c
        /*003a*/ 	.short	(.L_13 - .L_12)


	//   ....[0]....
.L_12:
        /*003c*/ 	.word	0x000001f0


	//   ....[1]....
        /*0040*/ 	.word	0x00000270


	//----- nvinfo : EIATTR_CBANK_PARAM_SIZE
	.align		4
.L_13:
        /*0044*/ 	.byte	0x03, 0x19
        /*0046*/ 	.short	0x000c


	//----- nvinfo : EIATTR_PARAM_CBANK
	.align		4
        /*0048*/ 	.byte	0x04, 0x0a
        /*004a*/ 	.short	(.L_15 - .L_14)
	.align		4
.L_14:
        /*004c*/ 	.word	index@(.nv.constant0._Z5printPci)
        /*0050*/ 	.short	0x0380
        /*0052*/ 	.short	0x000c


	//----- nvinfo : EIATTR_SW_WAR
	.align		4
.L_15:
        /*0054*/ 	.byte	0x04, 0x36
        /*0056*/ 	.short	(.L_17 - .L_16)
.L_16:
        /*0058*/ 	.word	0x00000008
.L_17:


//--------------------- .nv.callgraph             --------------------------
	.section	.nv.callgraph,"",@"SHT_CUDA_CALLGRAPH"
	.align	4
	.sectionentsize	8
	.align		4
        /*0000*/ 	.word	0x00000000
	.align		4
        /*0004*/ 	.word	0xffffffff
	.align		4
        /*0008*/ 	.word	0x00000000
	.align		4
        /*000c*/ 	.word	0xfffffffe
	.align		4
        /*0010*/ 	.word	0x00000000
	.align		4
        /*0014*/ 	.word	0xfffffffd
	.align		4
        /*0018*/ 	.word	0x00000000
	.align		4
        /*001c*/ 	.word	0xfffffffc


//--------------------- .text._Z5printPci         --------------------------
	.section	.text._Z5printPci,"ax",@progbits
	.align	128
        .global         _Z5printPci
        .type           _Z5printPci,@function
        .size           _Z5printPci,(.L_x_1 - _Z5printPci)
        .other          _Z5printPci,@"STO_CUDA_ENTRY STV_DEFAULT"
_Z5printPci:
.text._Z5printPci:
[----:B------:R-:W0:Y:S01]  /*0000*/  LDC R1, c[0x0][0x37c] ;  /* 0x0000df00ff017b82 */ /* 0x000e220000000800 */
[----:B------:R-:W1:Y:S07]  /*0010*/  S2R R5, SR_TID.X ;  /* 0x0000000000057919 */ /* 0x000e6e0000002100 */
[----:B------:R-:W1:Y:S01]  /*0020*/  S2UR UR4, SR_CTAID.X ;  /* 0x00000000000479c3 */ /* 0x000e620000002500 */
[----:B------:R-:W2:Y:S01]  /*0030*/  LDCU UR5, c[0x0][0x388] ;  /* 0x00007100ff0577ac */ /* 0x000ea20008000800 */
[----:B------:R-:W-:-:S02]  /*0040*/  HFMA2 R3, -RZ, RZ, 0, 6.020069122314453125e-06 ;  /* 0x00000065ff037431 */ /* 0x000fc400000001ff */
[----:B0-----:R-:W-:Y:S02]  /*0050*/  VIADD R1, R1, 0xfffffff0 ;  /* 0xfffffff001017836 */ /* 0x001fe40000000000 */
[----:B------:R-:W-:Y:S02]  /*0060*/  HFMA2 R9, -RZ, RZ, 0, 4.0531158447265625e-06 ;  /* 0x00000044ff097431 */ /* 0x000fe400000001ff */
[----:B------:R-:W-:Y:S01]  /*0070*/  IMAD.MOV.U32 R2, RZ, RZ, 0x48 ;  /* 0x00000048ff027424 */ /* 0x000fe200078e00ff */
[----:B------:R-:W-:Y:S01]  /*0080*/  MOV R6, 0x20 ;  /* 0x0000002000067802 */ /* 0x000fe20000000f00 */
[----:B------:R-:W-:Y:S01]  /*0090*/  IMAD.MOV.U32 R4, RZ, RZ, 0x6c ;  /* 0x0000006cff047424 */ /* 0x000fe200078e00ff */
[----:B------:R-:W1:Y:S01]  /*00a0*/  LDC R0, c[0x0][0x360] ;  /* 0x0000d800ff007b82 */ /* 0x000e620000000800 */
[----:B------:R-:W-:Y:S01]  /*00b0*/  IMAD.MOV.U32 R8, RZ, RZ, 0x55 ;  /* 0x00000055ff087424 */ /* 0x000fe200078e00ff */
[----:B------:R0:W-:Y:S01]  /*00c0*/  STL.U8 [R1], R2 ;  /* 0x0000000201007387 */ /* 0x0001e20000100000 */
[----:B------:R-:W-:-:S02]  /*00d0*/  IMAD.MOV.U32 R10, RZ, RZ, 0x41 ;  /* 0x00000041ff0a7424 */ /* 0x000fc400078e00ff */
[----:B------:R-:W-:Y:S01]  /*00e0*/  IMAD.MOV.U32 R7, RZ, RZ, 0x43 ;  /* 0x00000043ff077424 */ /* 0x000fe200078e00ff */
[----:B------:R3:W-:Y:S04]  /*00f0*/  STL.U8 [R1+0x1], R3 ;  /* 0x0000010301007387 */ /* 0x0007e80000100000 */
[----:B------:R-:W-:Y:S01]  /*0100*/  STL.U8 [R1+0x2], R4 ;  /* 0x0000020401007387 */ /* 0x000fe20000100000 */
[----:B0-----:R-:W-:-:S03]  /*0110*/  PRMT R2, R8, 0x7610, R2 ;  /* 0x0000761008027816 */ /* 0x001fc60000000002 */
[----:B------:R0:W-:Y:S01]  /*0120*/  STL.U8 [R1+0x3], R4 ;  /* 0x0000030401007387 */ /* 0x0001e20000100000 */
[----:B---3--:R-:W-:-:S03]  /*0130*/  PRMT R3, R9, 0x7610, R3 ;  /* 0x0000761009037816 */ /* 0x008fc60000000003 */
[----:B------:R3:W-:Y:S04]  /*0140*/  STL.U8 [R1+0x5], R6 ;  /* 0x0000050601007387 */ /* 0x0007e80000100000 */
[----:B------:R3:W-:Y:S01]  /*0150*/  STL.U8 [R1+0x6], R7 ;  /* 0x0000060701007387 */ /* 0x0007e20000100000 */
[----:B-1----:R-:W-:Y:S01]  /*0160*/  IMAD R0, R0, UR4, R5 ;  /* 0x0000000400007c24 */ /* 0x002fe2000f8e0205 */
[----:B0-----:R-:W-:Y:S01]  /*0170*/  PRMT R4, R10, 0x7610, R4 ;  /* 0x000076100a047816 */ /* 0x001fe20000000004 */
[----:B------:R-:W-:Y:S01]  /*0180*/  IMAD.MOV.U32 R5, RZ, RZ, 0x6f ;  /* 0x0000006fff057424 */ /* 0x000fe200078e00ff */
[----:B------:R3:W-:Y:S02]  /*0190*/  STL.U8 [R1+0x7], R2 ;  /* 0x0000070201007387 */ /* 0x0007e40000100000 */
[----:B--2---:R-:W-:-:S02]  /*01a0*/  ISETP.GE.AND P0, PT, R0, UR5, PT ;  /* 0x0000000500007c0c */ /* 0x004fc4000bf06270 */
[----:B------:R3:W-:Y:S04]  /*01b0*/  STL.U8 [R1+0x4], R5 ;  /* 0x0000040501007387 */ /* 0x0007e80000100000 */
[----:B------:R3:W-:Y:S04]  /*01c0*/  STL.U8 [R1+0x8], R3 ;  /* 0x0000080301007387 */ /* 0x0007e80000100000 */
[----:B------:R3:W-:Y:S04]  /*01d0*/  STL.U8 [R1+0x9], R4 ;  /* 0x0000090401007387 */ /* 0x0007e80000100000 */
[----:B------:R3:W-:Y:S01]  /*01e0*/  STL.U8 [R1+0xa], RZ ;  /* 0x00000aff01007387 */ /* 0x0007e20000100000 */
[----:B------:R-:W-:Y:S05]  /*01f0*/  @P0 EXIT ;  /* 0x000000000000094d */ /* 0x000fea0003800000 */
[----:B---3--:R-:W-:Y:S01]  /*0200*/  IADD3 R5, PT, PT, R1, R0, RZ ;  /* 0x0000000001057210 */ /* 0x008fe20007ffe0ff */
[----:B------:R-:W0:Y:S05]  /*0210*/  LDCU.64 UR6, c[0x0][0x380] ;  /* 0x00007000ff0677ac */ /* 0x000e2a0008000a00 */
[----:B------:R-:W2:Y:S01]  /*0220*/  LDL.U8 R5, [R5] ;  /* 0x0000000005057983 */ /* 0x000ea20000100000 */
[----:B------:R-:W2:Y:S01]  /*0230*/  LDCU.64 UR4, c[0x0][0x358] ;  /* 0x00006b00ff0477ac */ /* 0x000ea20008000a00 */
[----:B0-----:R-:W-:-:S04]  /*0240*/  IADD3 R2, P0, PT, R0, UR6, RZ ;  /* 0x0000000600027c10 */ /* 0x001fc8000ff1e0ff */
[----:B------:R-:W-:-:S05]  /*0250*/  LEA.HI.X.SX32 R3, R0, UR7, 0x1, P0 ;  /* 0x0000000700037c11 */ /* 0x000fca00080f0eff */
[----:B--2---:R-:W-:Y:S01]  /*0260*/  STG.E.U8 desc[UR4][R2.64], R5 ;  /* 0x0000000502007986 */ /* 0x004fe2000c101104 */
[----:B------:R-:W-:Y:S05]  /*0270*/  EXIT ;  /* 0x000000000000794d */ /* 0x000fea0003800000 */
.L_x_0:
[----:B------:R-:W-:-:S00]  /*0280*/  BRA `(.L_x_0) ;  /* 0xfffffffc00fc7947 */ /* 0x000fc0000383ffff */
[----:B------:R-:W-:-:S00]  /*0290*/  NOP ;  /* 0x0000000000007918 */ /* 0x000fc00000000000 */
        /* <DEDUP_REMOVED lines=14> */
.L_x_1:


//--------------------- .nv.shared.reserved.0     --------------------------
	.section	.nv.shared.reserved.0,"aw",@nobits
	.weak		__nv_reservedSMEM_offset_0_alias
	.size		__nv_reservedSMEM_offset_0_alias, 0, 64
	.other		__nv_reservedSMEM_offset_0_alias,@"STO_CUDA_RESERVED_SHARED STV_DEFAULT"
__nv_reservedSMEM_offset_0_alias:
	.zero		0
	.zero		64


//--------------------- .nv.constant0._Z5printPci --------------------------
	.section	.nv.constant0._Z5printPci,"a",@progbits
	.sectionflags	@""
	.align	4
.nv.constant0._Z5printPci:
	.zero		908


//--------------------- SYMBOLS --------------------------

	.type		.nv.reservedSmem.offset0,@object
	.size		.nv.reservedSmem.offset0,0x4
